//
// Generated by NVIDIA NVVM Compiler
//
// Compiler Build ID: CL-36424714
// Cuda compilation tools, release 13.0, V13.0.88
// Based on NVVM 20.0.0
//

.version 9.0
.target sm_100
.address_size 64

	// .globl	_Z8multiplyiPiS_S_

.visible .entry _Z8multiplyiPiS_S_(
	.param .u32 _Z8multiplyiPiS_S__param_0,
	.param .u64 .ptr .align 1 _Z8multiplyiPiS_S__param_1,
	.param .u64 .ptr .align 1 _Z8multiplyiPiS_S__param_2,
	.param .u64 .ptr .align 1 _Z8multiplyiPiS_S__param_3
)
{
	.reg .pred 	%p<4>;
	.reg .b32 	%r<18>;
	.reg .b64 	%rd<12>;

	ld.param.u32 	%r8, [_Z8multiplyiPiS_S__param_0];
	ld.param.u64 	%rd5, [_Z8multiplyiPiS_S__param_1];
	ld.param.u64 	%rd6, [_Z8multiplyiPiS_S__param_2];
	ld.param.u64 	%rd7, [_Z8multiplyiPiS_S__param_3];
	mov.u32 	%r9, %ctaid.x;
	mov.u32 	%r1, %ntid.x;
	mov.u32 	%r10, %tid.x;
	mad.lo.s32 	%r16, %r9, %r1, %r10;
	setp.ge.s32 	%p1, %r16, %r8;
	@%p1 bra 	$L__BB0_5;
	mov.u32 	%r11, %nctaid.x;
	mul.lo.s32 	%r3, %r1, %r11;
	cvta.to.global.u64 	%rd1, %rd5;
	cvta.to.global.u64 	%rd2, %rd6;
	cvta.to.global.u64 	%rd3, %rd7;
$L__BB0_2:
	mul.wide.s32 	%rd8, %r16, 4;
	add.s64 	%rd9, %rd1, %rd8;
	ld.global.u32 	%r13, [%rd9];
	setp.eq.s32 	%p2, %r13, 0;
	add.s64 	%rd4, %rd2, %rd8;
	mov.b32 	%r17, 0;
	@%p2 bra 	$L__BB0_4;
	ld.global.u32 	%r14, [%rd4];
	add.s64 	%rd11, %rd3, %rd8;
	ld.global.u32 	%r15, [%rd11];
	mul.lo.s32 	%r17, %r15, %r14;
$L__BB0_4:
	st.global.u32 	[%rd4], %r17;
	add.s32 	%r16, %r16, %r3;
	setp.lt.s32 	%p3, %r16, %r8;
	@%p3 bra 	$L__BB0_2;
$L__BB0_5:
	ret;

}
	// .globl	_Z5checkiPiS_S_S_
.visible .entry _Z5checkiPiS_S_S_(
	.param .u32 _Z5checkiPiS_S_S__param_0,
	.param .u64 .ptr .align 1 _Z5checkiPiS_S_S__param_1,
	.param .u64 .ptr .align 1 _Z5checkiPiS_S_S__param_2,
	.param .u64 .ptr .align 1 _Z5checkiPiS_S_S__param_3,
	.param .u64 .ptr .align 1 _Z5checkiPiS_S_S__param_4
)
{
	.reg .pred 	%p<7>;
	.reg .b32 	%r<21>;
	.reg .b64 	%rd<17>;

	ld.param.u32 	%r8, [_Z5checkiPiS_S_S__param_0];
	ld.param.u64 	%rd6, [_Z5checkiPiS_S_S__param_1];
	ld.param.u64 	%rd7, [_Z5checkiPiS_S_S__param_2];
	ld.param.u64 	%rd8, [_Z5checkiPiS_S_S__param_3];
	ld.param.u64 	%rd9, [_Z5checkiPiS_S_S__param_4];
	mov.u32 	%r9, %ctaid.x;
	mov.u32 	%r1, %ntid.x;
	mov.u32 	%r10, %tid.x;
	mad.lo.s32 	%r19, %r9, %r1, %r10;
	setp.ge.s32 	%p1, %r19, %r8;
	@%p1 bra 	$L__BB1_7;
	mov.u32 	%r11, %nctaid.x;
	mul.lo.s32 	%r3, %r1, %r11;
	cvta.to.global.u64 	%rd1, %rd6;
	cvta.to.global.u64 	%rd2, %rd7;
	cvta.to.global.u64 	%rd3, %rd8;
	cvta.to.global.u64 	%rd4, %rd9;
$L__BB1_2:
	mul.wide.s32 	%rd10, %r19, 4;
	add.s64 	%rd5, %rd1, %rd10;
	ld.global.u32 	%r13, [%rd5];
	setp.lt.s32 	%p2, %r13, 51;
	mov.b32 	%r20, 0;
	@%p2 bra 	$L__BB1_6;
	add.s64 	%rd12, %rd2, %rd10;
	ld.global.u32 	%r15, [%rd12];
	setp.lt.s32 	%p3, %r15, 51;
	@%p3 bra 	$L__BB1_6;
	add.s64 	%rd14, %rd3, %rd10;
	ld.global.u32 	%r17, [%rd14];
	setp.lt.s32 	%p4, %r17, 51;
	@%p4 bra 	$L__BB1_6;
	add.s64 	%rd16, %rd4, %rd10;
	ld.global.u32 	%r18, [%rd16];
	setp.gt.s32 	%p5, %r18, 50;
	selp.u32 	%r20, 1, 0, %p5;
$L__BB1_6:
	st.global.u32 	[%rd5], %r20;
	add.s32 	%r19, %r19, %r3;
	setp.lt.s32 	%p6, %r19, %r8;
	@%p6 bra 	$L__BB1_2;
$L__BB1_7:
	ret;

}


// ===== COMPILED SASS (sm_100) =====

	.target	sm_100

	.elftype	@"ET_EXEC"


//--------------------- .note.nv.tkinfo           --------------------------
	.section	.note.nv.tkinfo,"",@"SHT_NOTE"
	.sectionflags	@"SHF_NOTE_NV_TKINFO"
	.tkinfo
        /*0018*/ 	.word	0x00000002
        /*0030*/ 	.string	""
        /*0030*/ 	.string	"ptxas"
        /*0030*/ 	.string	"Cuda compilation tools, release 13.0, V13.0.88"
        /*0030*/ 	.string	"Build cuda_13.0.r13.0/compiler.36424714_0"
        /*0030*/ 	.string	"-arch sm_100 -m 64 "



//--------------------- .note.nv.cuinfo           --------------------------
	.section	.note.nv.cuinfo,"",@"SHT_NOTE"
	.sectionflags	@"SHF_NOTE_NV_CUINFO"
        /*0018*/ 	.short	0x0002
        /*001a*/ 	.short	0x0064
        /*001c*/ 	.short	0x0082
	.zero		2


//--------------------- .nv.info                  --------------------------
	.section	.nv.info,"",@"SHT_CUDA_INFO"
	.align	4


	//----- nvinfo : EIATTR_REGCOUNT
	.align		4
        /*0000*/ 	.byte	0x04, 0x2f
        /*0002*/ 	.short	(.L_1 - .L_0)
	.align		4
.L_0:
        /*0004*/ 	.word	index@(_Z8multiplyiPiS_S_)
        /*0008*/ 	.word	0x00000012


	//----- nvinfo : EIATTR_FRAME_SIZE
	.align		4
.L_1:
        /*000c*/ 	.byte	0x04, 0x11
        /*000e*/ 	.short	(.L_3 - .L_2)
	.align		4
.L_2:
        /*0010*/ 	.word	index@(_Z8multiplyiPiS_S_)
        /*0014*/ 	.word	0x00000000


	//----- nvinfo : EIATTR_REGCOUNT
	.align		4
.L_3:
        /*0018*/ 	.byte	0x04, 0x2f
        /*001a*/ 	.short	(.L_5 - .L_4)
	.align		4
.L_4:
        /*001c*/ 	.word	index@(_Z5checkiPiS_S_S_)
        /*0020*/ 	.word	0x00000016


	//----- nvinfo : EIATTR_FRAME_SIZE
	.align		4
.L_5:
        /*0024*/ 	.byte	0x04, 0x11
        /*0026*/ 	.short	(.L_7 - .L_6)
	.align		4
.L_6:
        /*0028*/ 	.word	index@(_Z5checkiPiS_S_S_)
        /*002c*/ 	.word	0x00000000


	//----- nvinfo : EIATTR_MIN_STACK_SIZE
	.align		4
.L_7:
        /*0030*/ 	.byte	0x04, 0x12
        /*0032*/ 	.short	(.L_9 - .L_8)
	.align		4
.L_8:
        /*0034*/ 	.word	index@(_Z5checkiPiS_S_S_)
        /*0038*/ 	.word	0x00000000


	//----- nvinfo : EIATTR_MIN_STACK_SIZE
	.align		4
.L_9:
        /*003c*/ 	.byte	0x04, 0x12
        /*003e*/ 	.short	(.L_11 - .L_10)
	.align		4
.L_10:
        /*0040*/ 	.word	index@(_Z8multiplyiPiS_S_)
        /*0044*/ 	.word	0x00000000
.L_11:


//--------------------- .nv.compat                --------------------------
	.section	.nv.compat,"",@"SHT_CUDA_COMPAT_INFO"
	.align	4
        /*0000*/ 	.byte	0x02, 0x09, 0x00, 0x00, 0x02, 0x02, 0x01, 0x00, 0x02, 0x05, 0x05, 0x00, 0x03, 0x07, 0x01, 0x01
        /*0010*/ 	.byte	0x02, 0x03, 0x00, 0x00, 0x02, 0x06, 0x01, 0x00, 0x04, 0x0b, 0x08, 0x00, 0x09, 0x00, 0x00, 0x00
        /*0020*/ 	.byte	0x00, 0x00, 0x00, 0x00


//--------------------- .nv.info._Z5checkiPiS_S_S_ --------------------------
	.section	.nv.info._Z5checkiPiS_S_S_,"",@"SHT_CUDA_INFO"
	.sectionflags	@""
	.align	4


	//----- nvinfo : EIATTR_CUDA_API_VERSION
	.align		4
        /*0000*/ 	.byte	0x04, 0x37
        /*0002*/ 	.short	(.L_13 - .L_12)
.L_12:
        /*0004*/ 	.word	0x00000082


	//----- nvinfo : EIATTR_KPARAM_INFO
	.align		4
.L_13:
        /*0008*/ 	.byte	0x04, 0x17
        /*000a*/ 	.short	(.L_15 - .L_14)
.L_14:
        /*000c*/ 	.word	0x00000000
        /*0010*/ 	.short	0x0004
        /*0012*/ 	.short	0x0020
        /*0014*/ 	.byte	0x00, 0xf5, 0x21, 0x00


	//----- nvinfo : EIATTR_KPARAM_INFO
	.align		4
.L_15:
        /*0018*/ 	.byte	0x04, 0x17
        /*001a*/ 	.short	(.L_17 - .L_16)
.L_16:
        /*001c*/ 	.word	0x00000000
        /*0020*/ 	.short	0x0003
        /*0022*/ 	.short	0x0018
        /*0024*/ 	.byte	0x00, 0xf5, 0x21, 0x00


	//----- nvinfo : EIATTR_KPARAM_INFO
	.align		4
.L_17:
        /*0028*/ 	.byte	0x04, 0x17
        /*002a*/ 	.short	(.L_19 - .L_18)
.L_18:
        /*002c*/ 	.word	0x00000000
        /*0030*/ 	.short	0x0002
        /*0032*/ 	.short	0x0010
        /*0034*/ 	.byte	0x00, 0xf5, 0x21, 0x00


	//----- nvinfo : EIATTR_KPARAM_INFO
	.align		4
.L_19:
        /*0038*/ 	.byte	0x04, 0x17
        /*003a*/ 	.short	(.L_21 - .L_20)
.L_20:
        /*003c*/ 	.word	0x00000000
        /*0040*/ 	.short	0x0001
        /*0042*/ 	.short	0x0008
        /*0044*/ 	.byte	0x00, 0xf5, 0x21, 0x00


	//----- nvinfo : EIATTR_KPARAM_INFO
	.align		4
.L_21:
        /*0048*/ 	.byte	0x04, 0x17
        /*004a*/ 	.short	(.L_23 - .L_22)
.L_22:
        /*004c*/ 	.word	0x00000000
        /*0050*/ 	.short	0x0000
        /*0052*/ 	.short	0x0000
        /*0054*/ 	.byte	0x00, 0xf0, 0x11, 0x00


	//----- nvinfo : EIATTR_SPARSE_MMA_MASK
	.align		4
.L_23:
        /*0058*/ 	.byte	0x03, 0x50
        /*005a*/ 	.short	0x0000


	//----- nvinfo : EIATTR_MAXREG_COUNT
	.align		4
        /*005c*/ 	.byte	0x03, 0x1b
        /*005e*/ 	.short	0x00ff


	//----- nvinfo : EIATTR_MERCURY_ISA_VERSION
	.align		4
        /*0060*/ 	.byte	0x03, 0x5f
        /*0062*/ 	.short	0x0101


	//----- nvinfo : EIATTR_VRC_CTA_INIT_COUNT
	.align		4
        /*0064*/ 	.byte	0x02, 0x4a
	.zero		1
	.zero		1


	//----- nvinfo : EIATTR_EXIT_INSTR_OFFSETS
	.align		4
        /*0068*/ 	.byte	0x04, 0x1c
        /*006a*/ 	.short	(.L_25 - .L_24)


	//   ....[0]....
.L_24:
        /*006c*/ 	.word	0x00000070


	//   ....[1]....
        /*0070*/ 	.word	0x00000280


	//----- nvinfo : EIATTR_CRS_STACK_SIZE
	.align		4
.L_25:
        /*0074*/ 	.byte	0x04, 0x1e
        /*0076*/ 	.short	(.L_27 - .L_26)
.L_26:
        /*0078*/ 	.word	0x00000000


	//----- nvinfo : EIATTR_CBANK_PARAM_SIZE
	.align		4
.L_27:
        /*007c*/ 	.byte	0x03, 0x19
        /*007e*/ 	.short	0x0028


	//----- nvinfo : EIATTR_PARAM_CBANK
	.align		4
        /*0080*/ 	.byte	0x04, 0x0a
        /*0082*/ 	.short	(.L_29 - .L_28)
	.align		4
.L_28:
        /*0084*/ 	.word	index@(.nv.constant0._Z5checkiPiS_S_S_)
        /*0088*/ 	.short	0x0380
        /*008a*/ 	.short	0x0028


	//----- nvinfo : EIATTR_SW_WAR
	.align		4
.L_29:
        /*008c*/ 	.byte	0x04, 0x36
        /*008e*/ 	.short	(.L_31 - .L_30)
.L_30:
        /*0090*/ 	.word	0x00000008
.L_31:


//--------------------- .nv.info._Z8multiplyiPiS_S_ --------------------------
	.section	.nv.info._Z8multiplyiPiS_S_,"",@"SHT_CUDA_INFO"
	.sectionflags	@""
	.align	4


	//----- nvinfo : EIATTR_CUDA_API_VERSION
	.align		4
        /*0000*/ 	.byte	0x04, 0x37
        /*0002*/ 	.short	(.L_33 - .L_32)
.L_32:
        /*0004*/ 	.word	0x00000082


	//----- nvinfo : EIATTR_KPARAM_INFO
	.align		4
.L_33:
        /*0008*/ 	.byte	0x04, 0x17
        /*000a*/ 	.short	(.L_35 - .L_34)
.L_34:
        /*000c*/ 	.word	0x00000000
        /*0010*/ 	.short	0x0003
        /*0012*/ 	.short	0x0018
        /*0014*/ 	.byte	0x00, 0xf5, 0x21, 0x00


	//----- nvinfo : EIATTR_KPARAM_INFO
	.align		4
.L_35:
        /*0018*/ 	.byte	0x04, 0x17
        /*001a*/ 	.short	(.L_37 - .L_36)
.L_36:
        /*001c*/ 	.word	0x00000000
        /*0020*/ 	.short	0x0002
        /*0022*/ 	.short	0x0010
        /*0024*/ 	.byte	0x00, 0xf5, 0x21, 0x00


	//----- nvinfo : EIATTR_KPARAM_INFO
	.align		4
.L_37:
        /*0028*/ 	.byte	0x04, 0x17
        /*002a*/ 	.short	(.L_39 - .L_38)
.L_38:
        /*002c*/ 	.word	0x00000000
        /*0030*/ 	.short	0x0001
        /*0032*/ 	.short	0x0008
        /*0034*/ 	.byte	0x00, 0xf5, 0x21, 0x00


	//----- nvinfo : EIATTR_KPARAM_INFO
	.align		4
.L_39:
        /*0038*/ 	.byte	0x04, 0x17
        /*003a*/ 	.short	(.L_41 - .L_40)
.L_40:
        /*003c*/ 	.word	0x00000000
        /*0040*/ 	.short	0x0000
        /*0042*/ 	.short	0x0000
        /*0044*/ 	.byte	0x00, 0xf0, 0x11, 0x00


	//----- nvinfo : EIATTR_SPARSE_MMA_MASK
	.align		4
.L_41:
        /*0048*/ 	.byte	0x03, 0x50
        /*004a*/ 	.short	0x0000


	//----- nvinfo : EIATTR_MAXREG_COUNT
	.align		4
        /*004c*/ 	.byte	0x03, 0x1b
        /*004e*/ 	.short	0x00ff


	//----- nvinfo : EIATTR_MERCURY_ISA_VERSION
	.align		4
        /*0050*/ 	.byte	0x03, 0x5f
        /*0052*/ 	.short	0x0101


	//----- nvinfo : EIATTR_VRC_CTA_INIT_COUNT
	.align		4
        /*0054*/ 	.byte	0x02, 0x4a
	.zero		1
	.zero		1


	//----- nvinfo : EIATTR_EXIT_INSTR_OFFSETS
	.align		4
        /*0058*/ 	.byte	0x04, 0x1c
        /*005a*/ 	.short	(.L_43 - .L_42)


	//   ....[0]....
.L_42:
        /*005c*/ 	.word	0x00000070


	//   ....[1]....
        /*0060*/ 	.word	0x000001c0


	//----- nvinfo : EIATTR_CRS_STACK_SIZE
	.align		4
.L_43:
        /*0064*/ 	.byte	0x04, 0x1e
        /*0066*/ 	.short	(.L_45 - .L_44)
.L_44:
        /*0068*/ 	.word	0x00000000


	//----- nvinfo : EIATTR_CBANK_PARAM_SIZE
	.align		4
.L_45:
        /*006c*/ 	.byte	0x03, 0x19
        /*006e*/ 	.short	0x0020


	//----- nvinfo : EIATTR_PARAM_CBANK
	.align		4
        /*0070*/ 	.byte	0x04, 0x0a
        /*0072*/ 	.short	(.L_47 - .L_46)
	.align		4
.L_46:
        /*0074*/ 	.word	index@(.nv.constant0._Z8multiplyiPiS_S_)
        /*0078*/ 	.short	0x0380
        /*007a*/ 	.short	0x0020


	//----- nvinfo : EIATTR_SW_WAR
	.align		4
.L_47:
        /*007c*/ 	.byte	0x04, 0x36
        /*007e*/ 	.short	(.L_49 - .L_48)
.L_48:
        /*0080*/ 	.word	0x00000008
.L_49:


//--------------------- .nv.callgraph             --------------------------
	.section	.nv.callgraph,"",@"SHT_CUDA_CALLGRAPH"
	.align	4
	.sectionentsize	8
	.align		4
        /*0000*/ 	.word	0x00000000
	.align		4
        /*0004*/ 	.word	0xffffffff
	.align		4
        /*0008*/ 	.word	0x00000000
	.align		4
        /*000c*/ 	.word	0xfffffffe
	.align		4
        /*0010*/ 	.word	0x00000000
	.align		4
        /*0014*/ 	.word	0xfffffffd
	.align		4
        /*0018*/ 	.word	0x00000000
	.align		4
        /*001c*/ 	.word	0xfffffffc


//--------------------- .text._Z5checkiPiS_S_S_   --------------------------
	.section	.text._Z5checkiPiS_S_S_,"ax",@progbits
	.align	128
        .global         _Z5checkiPiS_S_S_
        .type           _Z5checkiPiS_S_S_,@function
        .size           _Z5checkiPiS_S_S_,(.L_x_6 - _Z5checkiPiS_S_S_)
        .other          _Z5checkiPiS_S_S_,@"STO_CUDA_ENTRY STV_DEFAULT"
_Z5checkiPiS_S_S_:
.text._Z5checkiPiS_S_S_:
[----:B------:R-:W-:Y:S01]  /*0000*/  LDC R1, c[0x0][0x37c] ;  /* 0x0000df00ff017b82 */ /* 0x000fe20000000800 */
[----:B------:R-:W0:Y:S07]  /*0010*/  S2R R0, SR_TID.X ;  /* 0x0000000000007919 */ /* 0x000e2e0000002100 */
[----:B------:R-:W0:Y:S01]  /*0020*/  S2UR UR4, SR_CTAID.X ;  /* 0x00000000000479c3 */ /* 0x000e220000002500 */
[----:B------:R-:W1:Y:S07]  /*0030*/  LDCU UR5, c[0x0][0x380] ;  /* 0x00007000ff0577ac */ /* 0x000e6e0008000800 */
[----:B------:R-:W0:Y:S02]  /*0040*/  LDC R15, c[0x0][0x360] ;  /* 0x0000d800ff0f7b82 */ /* 0x000e240000000800 */
[----:B0-----:R-:W-:-:S05]  /*0050*/  IMAD R0, R15, UR4, R0 ;  /* 0x000000040f007c24 */ /* 0x001fca000f8e0200 */
[----:B-1----:R-:W-:-:S13]  /*0060*/  ISETP.GE.AND P0, PT, R0, UR5, PT ;  /* 0x0000000500007c0c */ /* 0x002fda000bf06270 */
[----:B------:R-:W-:Y:S05]  /*0070*/  @P0 EXIT ;  /* 0x000000000000094d */ /* 0x000fea0003800000 */
[----:B------:R-:W0:Y:S01]  /*0080*/  LDC.64 R2, c[0x0][0x388] ;  /* 0x0000e200ff027b82 */ /* 0x000e220000000a00 */
[----:B------:R-:W1:Y:S01]  /*0090*/  LDCU UR4, c[0x0][0x370] ;  /* 0x00006e00ff0477ac */ /* 0x000e620008000800 */
[----:B------:R-:W2:Y:S06]  /*00a0*/  LDCU.64 UR6, c[0x0][0x358] ;  /* 0x00006b00ff0677ac */ /* 0x000eac0008000a00 */
[----:B------:R-:W3:Y:S01]  /*00b0*/  LDC.64 R4, c[0x0][0x390] ;  /* 0x0000e400ff047b82 */ /* 0x000ee20000000a00 */
[----:B------:R-:W4:Y:S07]  /*00c0*/  LDCU UR5, c[0x0][0x380] ;  /* 0x00007000ff0577ac */ /* 0x000f2e0008000800 */
[----:B------:R-:W0:Y:S01]  /*00d0*/  LDC.64 R6, c[0x0][0x398] ;  /* 0x0000e600ff067b82 */ /* 0x000e220000000a00 */
[----:B-1----:R-:W-:-:S07]  /*00e0*/  IMAD R15, R15, UR4, RZ ;  /* 0x000000040f0f7c24 */ /* 0x002fce000f8e02ff */
[----:B--2---:R-:W1:Y:S02]  /*00f0*/  LDC.64 R8, c[0x0][0x3a0] ;  /* 0x0000e800ff087b82 */ /* 0x004e640000000a00 */
.L_x_2:
[----:B0-2---:R-:W-:-:S05]  /*0100*/  IMAD.WIDE R10, R0, 0x4, R2 ;  /* 0x00000004000a7825 */ /* 0x005fca00078e0202 */
[----:B------:R-:W2:Y:S01]  /*0110*/  LDG.E R12, desc[UR6][R10.64] ;  /* 0x000000060a0c7981 */ /* 0x000ea2000c1e1900 */
[----:B------:R-:W-:Y:S01]  /*0120*/  IMAD.MOV.U32 R19, RZ, RZ, R0 ;  /* 0x000000ffff137224 */ /* 0x000fe200078e0000 */
[----:B------:R-:W-:Y:S01]  /*0130*/  IADD3 R0, PT, PT, R15, R0, RZ ;  /* 0x000000000f007210 */ /* 0x000fe20007ffe0ff */
[----:B------:R-:W-:Y:S01]  /*0140*/  BSSY.RECONVERGENT B0, `(.L_x_0) ;  /* 0x0000011000007945 */ /* 0x000fe20003800200 */
[----:B------:R-:W-:Y:S02]  /*0150*/  IMAD.MOV.U32 R17, RZ, RZ, RZ ;  /* 0x000000ffff117224 */ /* 0x000fe400078e00ff */
[----:B----4-:R-:W-:Y:S02]  /*0160*/  ISETP.GE.AND P0, PT, R0, UR5, PT ;  /* 0x0000000500007c0c */ /* 0x010fe4000bf06270 */
[----:B--2---:R-:W-:-:S13]  /*0170*/  ISETP.GE.AND P1, PT, R12, 0x33, PT ;  /* 0x000000330c00780c */ /* 0x004fda0003f26270 */
[----:B------:R-:W-:Y:S05]  /*0180*/  @!P1 BRA `(.L_x_1) ;  /* 0x0000000000309947 */ /* 0x000fea0003800000 */
[----:B---3--:R-:W-:-:S06]  /*0190*/  IMAD.WIDE R12, R19, 0x4, R4 ;  /* 0x00000004130c7825 */ /* 0x008fcc00078e0204 */
[----:B------:R-:W2:Y:S02]  /*01a0*/  LDG.E R12, desc[UR6][R12.64] ;  /* 0x000000060c0c7981 */ /* 0x000ea4000c1e1900 */
[----:B--2---:R-:W-:-:S13]  /*01b0*/  ISETP.GE.AND P1, PT, R12, 0x33, PT ;  /* 0x000000330c00780c */ /* 0x004fda0003f26270 */
[----:B------:R-:W-:Y:S05]  /*01c0*/  @!P1 BRA `(.L_x_1) ;  /* 0x0000000000209947 */ /* 0x000fea0003800000 */
[----:B------:R-:W-:-:S06]  /*01d0*/  IMAD.WIDE R12, R19, 0x4, R6 ;  /* 0x00000004130c7825 */ /* 0x000fcc00078e0206 */
[----:B------:R-:W2:Y:S02]  /*01e0*/  LDG.E R12, desc[UR6][R12.64] ;  /* 0x000000060c0c7981 */ /* 0x000ea4000c1e1900 */
[----:B--2---:R-:W-:-:S13]  /*01f0*/  ISETP.GE.AND P1, PT, R12, 0x33, PT ;  /* 0x000000330c00780c */ /* 0x004fda0003f26270 */
[----:B------:R-:W-:Y:S05]  /*0200*/  @!P1 BRA `(.L_x_1) ;  /* 0x0000000000109947 */ /* 0x000fea0003800000 */
[----:B-1----:R-:W-:-:S06]  /*0210*/  IMAD.WIDE R12, R19, 0x4, R8 ;  /* 0x00000004130c7825 */ /* 0x002fcc00078e0208 */
[----:B------:R-:W2:Y:S02]  /*0220*/  LDG.E R12, desc[UR6][R12.64] ;  /* 0x000000060c0c7981 */ /* 0x000ea4000c1e1900 */
[----:B--2---:R-:W-:-:S04]  /*0230*/  ISETP.GT.AND P1, PT, R12, 0x32, PT ;  /* 0x000000320c00780c */ /* 0x004fc80003f24270 */
[----:B------:R-:W-:-:S09]  /*0240*/  SEL R17, RZ, 0x1, !P1 ;  /* 0x00000001ff117807 */ /* 0x000fd20004800000 */
.L_x_1:
[----:B------:R-:W-:Y:S05]  /*0250*/  BSYNC.RECONVERGENT B0 ;  /* 0x0000000000007941 */ /* 0x000fea0003800200 */
.L_x_0:
[----:B------:R2:W-:Y:S01]  /*0260*/  STG.E desc[UR6][R10.64], R17 ;  /* 0x000000110a007986 */ /* 0x0005e2000c101906 */
[----:B------:R-:W-:Y:S05]  /*0270*/  @!P0 BRA `(.L_x_2) ;  /* 0xfffffffc00a08947 */ /* 0x000fea000383ffff */
[----:B------:R-:W-:Y:S05]  /*0280*/  EXIT ;  /* 0x000000000000794d */ /* 0x000fea0003800000 */
.L_x_3:
[----:B------:R-:W-:-:S00]  /*0290*/  BRA `(.L_x_3) ;  /* 0xfffffffc00fc7947 */ /* 0x000fc0000383ffff */
[----:B------:R-:W-:-:S00]  /*02a0*/  NOP ;  /* 0x0000000000007918 */ /* 0x000fc00000000000 */
        /* <DEDUP_REMOVED lines=13> */
.L_x_6:


//--------------------- .text._Z8multiplyiPiS_S_  --------------------------
	.section	.text._Z8multiplyiPiS_S_,"ax",@progbits
	.align	128
        .global         _Z8multiplyiPiS_S_
        .type           _Z8multiplyiPiS_S_,@function
        .size           _Z8multiplyiPiS_S_,(.L_x_7 - _Z8multiplyiPiS_S_)
        .other          _Z8multiplyiPiS_S_,@"STO_CUDA_ENTRY STV_DEFAULT"
_Z8multiplyiPiS_S_:
.text._Z8multiplyiPiS_S_:
        /* <DEDUP_REMOVED lines=12> */
[----:B------:R-:W4:Y:S01]  /*00c0*/  LDCU UR5, c[0x0][0x380] ;  /* 0x00007000ff0577ac */ /* 0x000f220008000800 */
[----:B-1----:R-:W-:-:S07]  /*00d0*/  IMAD R13, R13, UR4, RZ ;  /* 0x000000040d0d7c24 */ /* 0x002fce000f8e02ff */
.L_x_4:
[----:B0-----:R-:W-:-:S06]  /*00e0*/  IMAD.WIDE R6, R0, 0x4, R2 ;  /* 0x0000000400067825 */ /* 0x001fcc00078e0202 */
[----:B--2---:R-:W2:Y:S01]  /*00f0*/  LDG.E R6, desc[UR6][R6.64] ;  /* 0x0000000606067981 */ /* 0x004ea2000c1e1900 */
[----:B---3--:R-:W-:Y:S01]  /*0100*/  IMAD.WIDE R10, R0, 0x4, R4 ;  /* 0x00000004000a7825 */ /* 0x008fe200078e0204 */
[----:B--2---:R-:W-:-:S13]  /*0110*/  ISETP.NE.AND P0, PT, R6, RZ, PT ;  /* 0x000000ff0600720c */ /* 0x004fda0003f05270 */
[----:B------:R-:W0:Y:S01]  /*0120*/  @P0 LDC.64 R8, c[0x0][0x398] ;  /* 0x0000e600ff080b82 */ /* 0x000e220000000a00 */
[----:B------:R-:W2:Y:S01]  /*0130*/  @P0 LDG.E R12, desc[UR6][R10.64] ;  /* 0x000000060a0c0981 */ /* 0x000ea2000c1e1900 */
[----:B0-----:R-:W-:-:S06]  /*0140*/  @P0 IMAD.WIDE R8, R0, 0x4, R8 ;  /* 0x0000000400080825 */ /* 0x001fcc00078e0208 */
[----:B------:R-:W2:Y:S01]  /*0150*/  @P0 LDG.E R9, desc[UR6][R8.64] ;  /* 0x0000000608090981 */ /* 0x000ea2000c1e1900 */
[----:B------:R-:W-:Y:S01]  /*0160*/  HFMA2 R15, -RZ, RZ, 0, 0 ;  /* 0x00000000ff0f7431 */ /* 0x000fe200000001ff */
[----:B------:R-:W-:Y:S01]  /*0170*/  IADD3 R0, PT, PT, R13, R0, RZ ;  /* 0x000000000d007210 */ /* 0x000fe20007ffe0ff */
[----:B--2---:R-:W-:-:S05]  /*0180*/  @P0 IMAD R15, R12, R9, RZ ;  /* 0x000000090c0f0224 */ /* 0x004fca00078e02ff */
[----:B------:R1:W-:Y:S01]  /*0190*/  STG.E desc[UR6][R10.64], R15 ;  /* 0x0000000f0a007986 */ /* 0x0003e2000c101906 */
[----:B----4-:R-:W-:-:S13]  /*01a0*/  ISETP.GE.AND P0, PT, R0, UR5, PT ;  /* 0x0000000500007c0c */ /* 0x010fda000bf06270 */
[----:B-1----:R-:W-:Y:S05]  /*01b0*/  @!P0 BRA `(.L_x_4) ;  /* 0xfffffffc00c88947 */ /* 0x002fea000383ffff */
[----:B------:R-:W-:Y:S05]  /*01c0*/  EXIT ;  /* 0x000000000000794d */ /* 0x000fea0003800000 */
.L_x_5:
        /* <DEDUP_REMOVED lines=11> */
.L_x_7:


//--------------------- .nv.shared.reserved.0     --------------------------
	.section	.nv.shared.reserved.0,"aw",@nobits
	.weak		__nv_reservedSMEM_offset_0_alias
	.size		__nv_reservedSMEM_offset_0_alias, 0, 64
	.other		__nv_reservedSMEM_offset_0_alias,@"STO_CUDA_RESERVED_SHARED STV_DEFAULT"
__nv_reservedSMEM_offset_0_alias:
	.zero		0
	.zero		64


//--------------------- .nv.constant0._Z5checkiPiS_S_S_ --------------------------
	.section	.nv.constant0._Z5checkiPiS_S_S_,"a",@progbits
	.sectionflags	@""
	.align	4
.nv.constant0._Z5checkiPiS_S_S_:
	.zero		936


//--------------------- .nv.constant0._Z8multiplyiPiS_S_ --------------------------
	.section	.nv.constant0._Z8multiplyiPiS_S_,"a",@progbits
	.sectionflags	@""
	.align	4
.nv.constant0._Z8multiplyiPiS_S_:
	.zero		928


//--------------------- SYMBOLS --------------------------

	.type		.nv.reservedSmem.offset0,@object
	.size		.nv.reservedSmem.offset0,0x4
